//
// Generated by NVIDIA NVVM Compiler
//
// Compiler Build ID: CL-36424714
// Cuda compilation tools, release 13.0, V13.0.88
// Based on NVVM 20.0.0
//

.version 9.0
.target sm_100
.address_size 64

	// .globl	_Z9hellocudai
.extern .func  (.param .b32 func_retval0) vprintf
(
	.param .b64 vprintf_param_0,
	.param .b64 vprintf_param_1
)
;
.global .align 1 .b8 $str[13] = {104, 101, 108, 108, 111, 32, 99, 117, 100, 97, 33, 10};

.visible .entry _Z9hellocudai(
	.param .u32 _Z9hellocudai_param_0
)
{
	.reg .b32 	%r<3>;
	.reg .b64 	%rd<3>;

	mov.u64 	%rd1, $str;
	cvta.global.u64 	%rd2, %rd1;
	{ // callseq 0, 0
	.param .b64 param0;
	st.param.b64 	[param0], %rd2;
	.param .b64 param1;
	st.param.b64 	[param1], 0;
	.param .b32 retval0;
	call.uni (retval0), 
	vprintf, 
	(
	param0, 
	param1
	);
	ld.param.b32 	%r1, [retval0];
	} // callseq 0
	ret;

}


// ===== COMPILED SASS (sm_100) =====

	.target	sm_100

	.elftype	@"ET_EXEC"


//--------------------- .note.nv.tkinfo           --------------------------
	.section	.note.nv.tkinfo,"",@"SHT_NOTE"
	.sectionflags	@"SHF_NOTE_NV_TKINFO"
	.tkinfo
        /*0018*/ 	.word	0x00000002
        /*0030*/ 	.string	""
        /*0030*/ 	.string	"ptxas"
        /*0030*/ 	.string	"Cuda compilation tools, release 13.0, V13.0.88"
        /*0030*/ 	.string	"Build cuda_13.0.r13.0/compiler.36424714_0"
        /*0030*/ 	.string	"-arch sm_100 -m 64 "



//--------------------- .note.nv.cuinfo           --------------------------
	.section	.note.nv.cuinfo,"",@"SHT_NOTE"
	.sectionflags	@"SHF_NOTE_NV_CUINFO"
        /*0018*/ 	.short	0x0002
        /*001a*/ 	.short	0x0064
        /*001c*/ 	.short	0x0082
	.zero		2


//--------------------- .nv.info                  --------------------------
	.section	.nv.info,"",@"SHT_CUDA_INFO"
	.align	4


	//----- nvinfo : EIATTR_REGCOUNT
	.align		4
        /*0000*/ 	.byte	0x04, 0x2f
        /*0002*/ 	.short	(.L_2 - .L_1)
	.align		4
.L_1:
        /*0004*/ 	.word	index@(_Z9hellocudai)
        /*0008*/ 	.word	0x00000018


	//----- nvinfo : EIATTR_FRAME_SIZE
	.align		4
.L_2:
        /*000c*/ 	.byte	0x04, 0x11
        /*000e*/ 	.short	(.L_4 - .L_3)
	.align		4
.L_3:
        /*0010*/ 	.word	index@(_Z9hellocudai)
        /*0014*/ 	.word	0x00000000


	//----- nvinfo : EIATTR_MIN_STACK_SIZE
	.align		4
.L_4:
        /*0018*/ 	.byte	0x04, 0x12
        /*001a*/ 	.short	(.L_6 - .L_5)
	.align		4
.L_5:
        /*001c*/ 	.word	index@(_Z9hellocudai)
        /*0020*/ 	.word	0x00000000
.L_6:


//--------------------- .nv.compat                --------------------------
	.section	.nv.compat,"",@"SHT_CUDA_COMPAT_INFO"
	.align	4
        /*0000*/ 	.byte	0x02, 0x09, 0x00, 0x00, 0x02, 0x02, 0x01, 0x00, 0x02, 0x05, 0x05, 0x00, 0x03, 0x07, 0x01, 0x01
        /*0010*/ 	.byte	0x02, 0x03, 0x00, 0x00, 0x02, 0x06, 0x01, 0x00, 0x04, 0x0b, 0x08, 0x00, 0x09, 0x00, 0x00, 0x00
        /*0020*/ 	.byte	0x00, 0x00, 0x00, 0x00


//--------------------- .nv.info._Z9hellocudai    --------------------------
	.section	.nv.info._Z9hellocudai,"",@"SHT_CUDA_INFO"
	.sectionflags	@""
	.align	4


	//----- nvinfo : EIATTR_CUDA_API_VERSION
	.align		4
        /*0000*/ 	.byte	0x04, 0x37
        /*0002*/ 	.short	(.L_8 - .L_7)
.L_7:
        /*0004*/ 	.word	0x00000082


	//----- nvinfo : EIATTR_KPARAM_INFO
	.align		4
.L_8:
        /*0008*/ 	.byte	0x04, 0x17
        /*000a*/ 	.short	(.L_10 - .L_9)
.L_9:
        /*000c*/ 	.word	0x00000000
        /*0010*/ 	.short	0x0000
        /*0012*/ 	.short	0x0000
        /*0014*/ 	.byte	0x00, 0xf0, 0x11, 0x00


	//----- nvinfo : EIATTR_SPARSE_MMA_MASK
	.align		4
.L_10:
        /*0018*/ 	.byte	0x03, 0x50
        /*001a*/ 	.short	0x0000


	//----- nvinfo : EIATTR_MAXREG_COUNT
	.align		4
        /*001c*/ 	.byte	0x03, 0x1b
        /*001e*/ 	.short	0x00ff


	//----- nvinfo : EIATTR_EXTERNS
	.align		4
        /*0020*/ 	.byte	0x04, 0x0f
        /*0022*/ 	.short	(.L_12 - .L_11)


	//   ....[0]....
	.align		4
.L_11:
        /*0024*/ 	.word	index@(vprintf)


	//----- nvinfo : EIATTR_MERCURY_ISA_VERSION
	.align		4
.L_12:
        /*0028*/ 	.byte	0x03, 0x5f
        /*002a*/ 	.short	0x0101


	//----- nvinfo : EIATTR_VRC_CTA_INIT_COUNT
	.align		4
        /*002c*/ 	.byte	0x02, 0x4a
	.zero		1
	.zero		1


	//----- nvinfo : EIATTR_SYSCALL_OFFSETS
	.align		4
        /*0030*/ 	.byte	0x04, 0x46
        /*0032*/ 	.short	(.L_14 - .L_13)


	//   ....[0]....
.L_13:
        /*0034*/ 	.word	0x00000080


	//----- nvinfo : EIATTR_EXIT_INSTR_OFFSETS
	.align		4
.L_14:
        /*0038*/ 	.byte	0x04, 0x1c
        /*003a*/ 	.short	(.L_16 - .L_15)


	//   ....[0]....
.L_15:
        /*003c*/ 	.word	0x00000090


	//----- nvinfo : EIATTR_CBANK_PARAM_SIZE
	.align		4
.L_16:
        /*0040*/ 	.byte	0x03, 0x19
        /*0042*/ 	.short	0x0004


	//----- nvinfo : EIATTR_PARAM_CBANK
	.align		4
        /*0044*/ 	.byte	0x04, 0x0a
        /*0046*/ 	.short	(.L_18 - .L_17)
	.align		4
.L_17:
        /*0048*/ 	.word	index@(.nv.constant0._Z9hellocudai)
        /*004c*/ 	.short	0x0380
        /*004e*/ 	.short	0x0004


	//----- nvinfo : EIATTR_SW_WAR
	.align		4
.L_18:
        /*0050*/ 	.byte	0x04, 0x36
        /*0052*/ 	.short	(.L_20 - .L_19)
.L_19:
        /*0054*/ 	.word	0x00000008
.L_20:


//--------------------- .nv.callgraph             --------------------------
	.section	.nv.callgraph,"",@"SHT_CUDA_CALLGRAPH"
	.align	4
	.sectionentsize	8
	.align		4
        /*0000*/ 	.word	0x00000000
	.align		4
        /*0004*/ 	.word	0xffffffff
	.align		4
        /*0008*/ 	.word	index@(_Z9hellocudai)
	.align		4
        /*000c*/ 	.word	index@(vprintf)
	.align		4
        /*0010*/ 	.word	0x00000000
	.align		4
        /*0014*/ 	.word	0xfffffffe
	.align		4
        /*0018*/ 	.word	0x00000000
	.align		4
        /*001c*/ 	.word	0xfffffffd
	.align		4
        /*0020*/ 	.word	0x00000000
	.align		4
        /*0024*/ 	.word	0xfffffffc


//--------------------- .nv.constant4             --------------------------
	.section	.nv.constant4,"a",@progbits
	.align	8
	.align		8
.nv.constant4:
        /*0000*/ 	.dword	vprintf
	.align		8
        /*0008*/ 	.dword	$str


//--------------------- .text._Z9hellocudai       --------------------------
	.section	.text._Z9hellocudai,"ax",@progbits
	.align	128
        .global         _Z9hellocudai
        .type           _Z9hellocudai,@function
        .size           _Z9hellocudai,(.L_x_2 - _Z9hellocudai)
        .other          _Z9hellocudai,@"STO_CUDA_ENTRY STV_DEFAULT"
_Z9hellocudai:
.text._Z9hellocudai:
[----:B------:R-:W0:Y:S01]  /*0000*/  LDC R1, c[0x0][0x37c] ;  /* 0x0000df00ff017b82 */ /* 0x000e220000000800 */
[----:B------:R-:W-:Y:S01]  /*0010*/  MOV R0, 0x0 ;  /* 0x0000000000007802 */ /* 0x000fe20000000f00 */
[----:B------:R-:W1:Y:S01]  /*0020*/  LDCU.64 UR4, c[0x4][0x8] ;  /* 0x01000100ff0477ac */ /* 0x000e620008000a00 */
[----:B------:R-:W-:-:S05]  /*0030*/  CS2R R6, SRZ ;  /* 0x0000000000067805 */ /* 0x000fca000001ff00 */
[----:B------:R2:W3:Y:S01]  /*0040*/  LDC.64 R2, c[0x4][R0] ;  /* 0x0100000000027b82 */ /* 0x0004e20000000a00 */
[----:B-1----:R-:W-:Y:S02]  /*0050*/  IMAD.U32 R4, RZ, RZ, UR4 ;  /* 0x00000004ff047e24 */ /* 0x002fe4000f8e00ff */
[----:B--2---:R-:W-:-:S07]  /*0060*/  IMAD.U32 R5, RZ, RZ, UR5 ;  /* 0x00000005ff057e24 */ /* 0x004fce000f8e00ff */
[----:B------:R-:W-:-:S07]  /*0070*/  LEPC R20, `(.L_x_0) ;  /* 0x000000001014794e */ /* 0x000fce0000000000 */
[----:B0--3--:R-:W-:Y:S05]  /*0080*/  CALL.ABS.NOINC R2 ;  /* 0x0000000002007343 */ /* 0x009fea0003c00000 */
.L_x_0:
[----:B------:R-:W-:Y:S05]  /*0090*/  EXIT ;  /* 0x000000000000794d */ /* 0x000fea0003800000 */
.L_x_1:
[----:B------:R-:W-:-:S00]  /*00a0*/  BRA `(.L_x_1) ;  /* 0xfffffffc00fc7947 */ /* 0x000fc0000383ffff */
[----:B------:R-:W-:-:S00]  /*00b0*/  NOP ;  /* 0x0000000000007918 */ /* 0x000fc00000000000 */
        /* <DEDUP_REMOVED lines=12> */
.L_x_2:


//--------------------- .nv.global.init           --------------------------
	.section	.nv.global.init,"aw",@progbits
.nv.global.init:
	.type		$str,@object
	.size		$str,(.L_0 - $str)
$str:
        /*0000*/ 	.byte	0x68, 0x65, 0x6c, 0x6c, 0x6f, 0x20, 0x63, 0x75, 0x64, 0x61, 0x21, 0x0a, 0x00
.L_0:


//--------------------- .nv.shared.reserved.0     --------------------------
	.section	.nv.shared.reserved.0,"aw",@nobits
	.weak		__nv_reservedSMEM_offset_0_alias
	.size		__nv_reservedSMEM_offset_0_alias, 0, 64
	.other		__nv_reservedSMEM_offset_0_alias,@"STO_CUDA_RESERVED_SHARED STV_DEFAULT"
__nv_reservedSMEM_offset_0_alias:
	.zero		0
	.zero		64


//--------------------- .nv.constant0._Z9hellocudai --------------------------
	.section	.nv.constant0._Z9hellocudai,"a",@progbits
	.sectionflags	@""
	.align	4
.nv.constant0._Z9hellocudai:
	.zero		900


//--------------------- SYMBOLS --------------------------

	.type		.nv.reservedSmem.offset0,@object
	.size		.nv.reservedSmem.offset0,0x4
	.type		vprintf,@function
